//
// Generated by NVIDIA NVVM Compiler
//
// Compiler Build ID: CL-36424714
// Cuda compilation tools, release 13.0, V13.0.88
// Based on NVVM 20.0.0
//

.version 9.0
.target sm_100
.address_size 64

	// .globl	_Z13AddInt_KernelPiS_S_i

.visible .entry _Z13AddInt_KernelPiS_S_i(
	.param .u64 .ptr .align 1 _Z13AddInt_KernelPiS_S_i_param_0,
	.param .u64 .ptr .align 1 _Z13AddInt_KernelPiS_S_i_param_1,
	.param .u64 .ptr .align 1 _Z13AddInt_KernelPiS_S_i_param_2,
	.param .u32 _Z13AddInt_KernelPiS_S_i_param_3
)
{
	.reg .pred 	%p<2>;
	.reg .b32 	%r<9>;
	.reg .b64 	%rd<11>;

	ld.param.u64 	%rd1, [_Z13AddInt_KernelPiS_S_i_param_0];
	ld.param.u64 	%rd2, [_Z13AddInt_KernelPiS_S_i_param_1];
	ld.param.u64 	%rd3, [_Z13AddInt_KernelPiS_S_i_param_2];
	ld.param.u32 	%r2, [_Z13AddInt_KernelPiS_S_i_param_3];
	mov.u32 	%r3, %tid.x;
	mov.u32 	%r4, %ntid.x;
	mov.u32 	%r5, %ctaid.x;
	mad.lo.s32 	%r1, %r4, %r5, %r3;
	setp.ge.s32 	%p1, %r1, %r2;
	@%p1 bra 	$L__BB0_2;
	cvta.to.global.u64 	%rd4, %rd1;
	cvta.to.global.u64 	%rd5, %rd2;
	cvta.to.global.u64 	%rd6, %rd3;
	mul.wide.s32 	%rd7, %r1, 4;
	add.s64 	%rd8, %rd4, %rd7;
	ld.global.u32 	%r6, [%rd8];
	add.s64 	%rd9, %rd5, %rd7;
	ld.global.u32 	%r7, [%rd9];
	add.s32 	%r8, %r7, %r6;
	add.s64 	%rd10, %rd6, %rd7;
	st.global.u32 	[%rd10], %r8;
$L__BB0_2:
	ret;

}


// ===== COMPILED SASS (sm_100) =====

	.target	sm_100

	.elftype	@"ET_EXEC"


//--------------------- .note.nv.tkinfo           --------------------------
	.section	.note.nv.tkinfo,"",@"SHT_NOTE"
	.sectionflags	@"SHF_NOTE_NV_TKINFO"
	.tkinfo
        /*0018*/ 	.word	0x00000002
        /*0030*/ 	.string	""
        /*0030*/ 	.string	"ptxas"
        /*0030*/ 	.string	"Cuda compilation tools, release 13.0, V13.0.88"
        /*0030*/ 	.string	"Build cuda_13.0.r13.0/compiler.36424714_0"
        /*0030*/ 	.string	"-arch sm_100 -m 64 "



//--------------------- .note.nv.cuinfo           --------------------------
	.section	.note.nv.cuinfo,"",@"SHT_NOTE"
	.sectionflags	@"SHF_NOTE_NV_CUINFO"
        /*0018*/ 	.short	0x0002
        /*001a*/ 	.short	0x0064
        /*001c*/ 	.short	0x0082
	.zero		2


//--------------------- .nv.info                  --------------------------
	.section	.nv.info,"",@"SHT_CUDA_INFO"
	.align	4


	//----- nvinfo : EIATTR_REGCOUNT
	.align		4
        /*0000*/ 	.byte	0x04, 0x2f
        /*0002*/ 	.short	(.L_1 - .L_0)
	.align		4
.L_0:
        /*0004*/ 	.word	index@(_Z13AddInt_KernelPiS_S_i)
        /*0008*/ 	.word	0x0000000c


	//----- nvinfo : EIATTR_FRAME_SIZE
	.align		4
.L_1:
        /*000c*/ 	.byte	0x04, 0x11
        /*000e*/ 	.short	(.L_3 - .L_2)
	.align		4
.L_2:
        /*0010*/ 	.word	index@(_Z13AddInt_KernelPiS_S_i)
        /*0014*/ 	.word	0x00000000


	//----- nvinfo : EIATTR_MIN_STACK_SIZE
	.align		4
.L_3:
        /*0018*/ 	.byte	0x04, 0x12
        /*001a*/ 	.short	(.L_5 - .L_4)
	.align		4
.L_4:
        /*001c*/ 	.word	index@(_Z13AddInt_KernelPiS_S_i)
        /*0020*/ 	.word	0x00000000
.L_5:


//--------------------- .nv.compat                --------------------------
	.section	.nv.compat,"",@"SHT_CUDA_COMPAT_INFO"
	.align	4
        /*0000*/ 	.byte	0x02, 0x09, 0x00, 0x00, 0x02, 0x02, 0x01, 0x00, 0x02, 0x05, 0x05, 0x00, 0x03, 0x07, 0x01, 0x01
        /*0010*/ 	.byte	0x02, 0x03, 0x00, 0x00, 0x02, 0x06, 0x01, 0x00, 0x04, 0x0b, 0x08, 0x00, 0x09, 0x00, 0x00, 0x00
        /*0020*/ 	.byte	0x00, 0x00, 0x00, 0x00


//--------------------- .nv.info._Z13AddInt_KernelPiS_S_i --------------------------
	.section	.nv.info._Z13AddInt_KernelPiS_S_i,"",@"SHT_CUDA_INFO"
	.sectionflags	@""
	.align	4


	//----- nvinfo : EIATTR_CUDA_API_VERSION
	.align		4
        /*0000*/ 	.byte	0x04, 0x37
        /*0002*/ 	.short	(.L_7 - .L_6)
.L_6:
        /*0004*/ 	.word	0x00000082


	//----- nvinfo : EIATTR_KPARAM_INFO
	.align		4
.L_7:
        /*0008*/ 	.byte	0x04, 0x17
        /*000a*/ 	.short	(.L_9 - .L_8)
.L_8:
        /*000c*/ 	.word	0x00000000
        /*0010*/ 	.short	0x0003
        /*0012*/ 	.short	0x0018
        /*0014*/ 	.byte	0x00, 0xf0, 0x11, 0x00


	//----- nvinfo : EIATTR_KPARAM_INFO
	.align		4
.L_9:
        /*0018*/ 	.byte	0x04, 0x17
        /*001a*/ 	.short	(.L_11 - .L_10)
.L_10:
        /*001c*/ 	.word	0x00000000
        /*0020*/ 	.short	0x0002
        /*0022*/ 	.short	0x0010
        /*0024*/ 	.byte	0x00, 0xf5, 0x21, 0x00


	//----- nvinfo : EIATTR_KPARAM_INFO
	.align		4
.L_11:
        /*0028*/ 	.byte	0x04, 0x17
        /*002a*/ 	.short	(.L_13 - .L_12)
.L_12:
        /*002c*/ 	.word	0x00000000
        /*0030*/ 	.short	0x0001
        /*0032*/ 	.short	0x0008
        /*0034*/ 	.byte	0x00, 0xf5, 0x21, 0x00


	//----- nvinfo : EIATTR_KPARAM_INFO
	.align		4
.L_13:
        /*0038*/ 	.byte	0x04, 0x17
        /*003a*/ 	.short	(.L_15 - .L_14)
.L_14:
        /*003c*/ 	.word	0x00000000
        /*0040*/ 	.short	0x0000
        /*0042*/ 	.short	0x0000
        /*0044*/ 	.byte	0x00, 0xf5, 0x21, 0x00


	//----- nvinfo : EIATTR_SPARSE_MMA_MASK
	.align		4
.L_15:
        /*0048*/ 	.byte	0x03, 0x50
        /*004a*/ 	.short	0x0000


	//----- nvinfo : EIATTR_MAXREG_COUNT
	.align		4
        /*004c*/ 	.byte	0x03, 0x1b
        /*004e*/ 	.short	0x00ff


	//----- nvinfo : EIATTR_MERCURY_ISA_VERSION
	.align		4
        /*0050*/ 	.byte	0x03, 0x5f
        /*0052*/ 	.short	0x0101


	//----- nvinfo : EIATTR_VRC_CTA_INIT_COUNT
	.align		4
        /*0054*/ 	.byte	0x02, 0x4a
	.zero		1
	.zero		1


	//----- nvinfo : EIATTR_EXIT_INSTR_OFFSETS
	.align		4
        /*0058*/ 	.byte	0x04, 0x1c
        /*005a*/ 	.short	(.L_17 - .L_16)


	//   ....[0]....
.L_16:
        /*005c*/ 	.word	0x00000070


	//   ....[1]....
        /*0060*/ 	.word	0x00000130


	//----- nvinfo : EIATTR_CBANK_PARAM_SIZE
	.align		4
.L_17:
        /*0064*/ 	.byte	0x03, 0x19
        /*0066*/ 	.short	0x001c


	//----- nvinfo : EIATTR_PARAM_CBANK
	.align		4
        /*0068*/ 	.byte	0x04, 0x0a
        /*006a*/ 	.short	(.L_19 - .L_18)
	.align		4
.L_18:
        /*006c*/ 	.word	index@(.nv.constant0._Z13AddInt_KernelPiS_S_i)
        /*0070*/ 	.short	0x0380
        /*0072*/ 	.short	0x001c


	//----- nvinfo : EIATTR_SW_WAR
	.align		4
.L_19:
        /*0074*/ 	.byte	0x04, 0x36
        /*0076*/ 	.short	(.L_21 - .L_20)
.L_20:
        /*0078*/ 	.word	0x00000008
.L_21:


//--------------------- .nv.callgraph             --------------------------
	.section	.nv.callgraph,"",@"SHT_CUDA_CALLGRAPH"
	.align	4
	.sectionentsize	8
	.align		4
        /*0000*/ 	.word	0x00000000
	.align		4
        /*0004*/ 	.word	0xffffffff
	.align		4
        /*0008*/ 	.word	0x00000000
	.align		4
        /*000c*/ 	.word	0xfffffffe
	.align		4
        /*0010*/ 	.word	0x00000000
	.align		4
        /*0014*/ 	.word	0xfffffffd
	.align		4
        /*0018*/ 	.word	0x00000000
	.align		4
        /*001c*/ 	.word	0xfffffffc


//--------------------- .text._Z13AddInt_KernelPiS_S_i --------------------------
	.section	.text._Z13AddInt_KernelPiS_S_i,"ax",@progbits
	.align	128
        .global         _Z13AddInt_KernelPiS_S_i
        .type           _Z13AddInt_KernelPiS_S_i,@function
        .size           _Z13AddInt_KernelPiS_S_i,(.L_x_1 - _Z13AddInt_KernelPiS_S_i)
        .other          _Z13AddInt_KernelPiS_S_i,@"STO_CUDA_ENTRY STV_DEFAULT"
_Z13AddInt_KernelPiS_S_i:
.text._Z13AddInt_KernelPiS_S_i:
[----:B------:R-:W-:Y:S01]  /*0000*/  LDC R1, c[0x0][0x37c] ;  /* 0x0000df00ff017b82 */ /* 0x000fe20000000800 */
[----:B------:R-:W0:Y:S01]  /*0010*/  S2R R9, SR_TID.X ;  /* 0x0000000000097919 */ /* 0x000e220000002100 */
[----:B------:R-:W0:Y:S01]  /*0020*/  LDCU UR4, c[0x0][0x360] ;  /* 0x00006c00ff0477ac */ /* 0x000e220008000800 */
[----:B------:R-:W0:Y:S01]  /*0030*/  S2R R0, SR_CTAID.X ;  /* 0x0000000000007919 */ /* 0x000e220000002500 */
[----:B------:R-:W1:Y:S01]  /*0040*/  LDCU UR5, c[0x0][0x398] ;  /* 0x00007300ff0577ac */ /* 0x000e620008000800 */
[----:B0-----:R-:W-:-:S05]  /*0050*/  IMAD R9, R0, UR4, R9 ;  /* 0x0000000400097c24 */ /* 0x001fca000f8e0209 */
[----:B-1----:R-:W-:-:S13]  /*0060*/  ISETP.GE.AND P0, PT, R9, UR5, PT ;  /* 0x0000000509007c0c */ /* 0x002fda000bf06270 */
[----:B------:R-:W-:Y:S05]  /*0070*/  @P0 EXIT ;  /* 0x000000000000094d */ /* 0x000fea0003800000 */
[----:B------:R-:W0:Y:S01]  /*0080*/  LDC.64 R2, c[0x0][0x380] ;  /* 0x0000e000ff027b82 */ /* 0x000e220000000a00 */
[----:B------:R-:W1:Y:S07]  /*0090*/  LDCU.64 UR4, c[0x0][0x358] ;  /* 0x00006b00ff0477ac */ /* 0x000e6e0008000a00 */
[----:B------:R-:W2:Y:S08]  /*00a0*/  LDC.64 R4, c[0x0][0x388] ;  /* 0x0000e200ff047b82 */ /* 0x000eb00000000a00 */
[----:B------:R-:W3:Y:S01]  /*00b0*/  LDC.64 R6, c[0x0][0x390] ;  /* 0x0000e400ff067b82 */ /* 0x000ee20000000a00 */
[----:B0-----:R-:W-:-:S06]  /*00c0*/  IMAD.WIDE R2, R9, 0x4, R2 ;  /* 0x0000000409027825 */ /* 0x001fcc00078e0202 */
[----:B-1----:R-:W4:Y:S01]  /*00d0*/  LDG.E R2, desc[UR4][R2.64] ;  /* 0x0000000402027981 */ /* 0x002f22000c1e1900 */
[----:B--2---:R-:W-:-:S06]  /*00e0*/  IMAD.WIDE R4, R9, 0x4, R4 ;  /* 0x0000000409047825 */ /* 0x004fcc00078e0204 */
[----:B------:R-:W4:Y:S01]  /*00f0*/  LDG.E R5, desc[UR4][R4.64] ;  /* 0x0000000404057981 */ /* 0x000f22000c1e1900 */
[----:B---3--:R-:W-:Y:S01]  /*0100*/  IMAD.WIDE R6, R9, 0x4, R6 ;  /* 0x0000000409067825 */ /* 0x008fe200078e0206 */
[----:B----4-:R-:W-:-:S05]  /*0110*/  IADD3 R9, PT, PT, R2, R5, RZ ;  /* 0x0000000502097210 */ /* 0x010fca0007ffe0ff */
[----:B------:R-:W-:Y:S01]  /*0120*/  STG.E desc[UR4][R6.64], R9 ;  /* 0x0000000906007986 */ /* 0x000fe2000c101904 */
[----:B------:R-:W-:Y:S05]  /*0130*/  EXIT ;  /* 0x000000000000794d */ /* 0x000fea0003800000 */
.L_x_0:
[----:B------:R-:W-:-:S00]  /*0140*/  BRA `(.L_x_0) ;  /* 0xfffffffc00fc7947 */ /* 0x000fc0000383ffff */
[----:B------:R-:W-:-:S00]  /*0150*/  NOP ;  /* 0x0000000000007918 */ /* 0x000fc00000000000 */
        /* <DEDUP_REMOVED lines=10> */
.L_x_1:


//--------------------- .nv.shared.reserved.0     --------------------------
	.section	.nv.shared.reserved.0,"aw",@nobits
	.weak		__nv_reservedSMEM_offset_0_alias
	.size		__nv_reservedSMEM_offset_0_alias, 0, 64
	.other		__nv_reservedSMEM_offset_0_alias,@"STO_CUDA_RESERVED_SHARED STV_DEFAULT"
__nv_reservedSMEM_offset_0_alias:
	.zero		0
	.zero		64


//--------------------- .nv.constant0._Z13AddInt_KernelPiS_S_i --------------------------
	.section	.nv.constant0._Z13AddInt_KernelPiS_S_i,"a",@progbits
	.sectionflags	@""
	.align	4
.nv.constant0._Z13AddInt_KernelPiS_S_i:
	.zero		924


//--------------------- SYMBOLS --------------------------

	.type		.nv.reservedSmem.offset0,@object
	.size		.nv.reservedSmem.offset0,0x4
